//
// Generated by NVIDIA NVVM Compiler
//
// Compiler Build ID: CL-36424714
// Cuda compilation tools, release 13.0, V13.0.88
// Based on NVVM 20.0.0
//

.version 9.0
.target sm_100
.address_size 64

	// .globl	_Z13computeSquarePiS_

.visible .entry _Z13computeSquarePiS_(
	.param .u64 .ptr .align 1 _Z13computeSquarePiS__param_0,
	.param .u64 .ptr .align 1 _Z13computeSquarePiS__param_1
)
{
	.reg .b32 	%r<4>;
	.reg .b64 	%rd<8>;

	ld.param.u64 	%rd1, [_Z13computeSquarePiS__param_0];
	ld.param.u64 	%rd2, [_Z13computeSquarePiS__param_1];
	cvta.to.global.u64 	%rd3, %rd2;
	cvta.to.global.u64 	%rd4, %rd1;
	mov.u32 	%r1, %tid.x;
	mul.wide.u32 	%rd5, %r1, 4;
	add.s64 	%rd6, %rd4, %rd5;
	ld.global.u32 	%r2, [%rd6];
	mul.lo.s32 	%r3, %r2, %r2;
	add.s64 	%rd7, %rd3, %rd5;
	st.global.u32 	[%rd7], %r3;
	ret;

}


// ===== COMPILED SASS (sm_100) =====

	.target	sm_100

	.elftype	@"ET_EXEC"


//--------------------- .note.nv.tkinfo           --------------------------
	.section	.note.nv.tkinfo,"",@"SHT_NOTE"
	.sectionflags	@"SHF_NOTE_NV_TKINFO"
	.tkinfo
        /*0018*/ 	.word	0x00000002
        /*0030*/ 	.string	""
        /*0030*/ 	.string	"ptxas"
        /*0030*/ 	.string	"Cuda compilation tools, release 13.0, V13.0.88"
        /*0030*/ 	.string	"Build cuda_13.0.r13.0/compiler.36424714_0"
        /*0030*/ 	.string	"-arch sm_100 -m 64 "



//--------------------- .note.nv.cuinfo           --------------------------
	.section	.note.nv.cuinfo,"",@"SHT_NOTE"
	.sectionflags	@"SHF_NOTE_NV_CUINFO"
        /*0018*/ 	.short	0x0002
        /*001a*/ 	.short	0x0064
        /*001c*/ 	.short	0x0082
	.zero		2


//--------------------- .nv.info                  --------------------------
	.section	.nv.info,"",@"SHT_CUDA_INFO"
	.align	4


	//----- nvinfo : EIATTR_REGCOUNT
	.align		4
        /*0000*/ 	.byte	0x04, 0x2f
        /*0002*/ 	.short	(.L_1 - .L_0)
	.align		4
.L_0:
        /*0004*/ 	.word	index@(_Z13computeSquarePiS_)
        /*0008*/ 	.word	0x0000000a


	//----- nvinfo : EIATTR_FRAME_SIZE
	.align		4
.L_1:
        /*000c*/ 	.byte	0x04, 0x11
        /*000e*/ 	.short	(.L_3 - .L_2)
	.align		4
.L_2:
        /*0010*/ 	.word	index@(_Z13computeSquarePiS_)
        /*0014*/ 	.word	0x00000000


	//----- nvinfo : EIATTR_MIN_STACK_SIZE
	.align		4
.L_3:
        /*0018*/ 	.byte	0x04, 0x12
        /*001a*/ 	.short	(.L_5 - .L_4)
	.align		4
.L_4:
        /*001c*/ 	.word	index@(_Z13computeSquarePiS_)
        /*0020*/ 	.word	0x00000000
.L_5:


//--------------------- .nv.compat                --------------------------
	.section	.nv.compat,"",@"SHT_CUDA_COMPAT_INFO"
	.align	4
        /*0000*/ 	.byte	0x02, 0x09, 0x00, 0x00, 0x02, 0x02, 0x01, 0x00, 0x02, 0x05, 0x05, 0x00, 0x03, 0x07, 0x01, 0x01
        /*0010*/ 	.byte	0x02, 0x03, 0x00, 0x00, 0x02, 0x06, 0x01, 0x00, 0x04, 0x0b, 0x08, 0x00, 0x09, 0x00, 0x00, 0x00
        /*0020*/ 	.byte	0x00, 0x00, 0x00, 0x00


//--------------------- .nv.info._Z13computeSquarePiS_ --------------------------
	.section	.nv.info._Z13computeSquarePiS_,"",@"SHT_CUDA_INFO"
	.sectionflags	@""
	.align	4


	//----- nvinfo : EIATTR_CUDA_API_VERSION
	.align		4
        /*0000*/ 	.byte	0x04, 0x37
        /*0002*/ 	.short	(.L_7 - .L_6)
.L_6:
        /*0004*/ 	.word	0x00000082


	//----- nvinfo : EIATTR_KPARAM_INFO
	.align		4
.L_7:
        /*0008*/ 	.byte	0x04, 0x17
        /*000a*/ 	.short	(.L_9 - .L_8)
.L_8:
        /*000c*/ 	.word	0x00000000
        /*0010*/ 	.short	0x0001
        /*0012*/ 	.short	0x0008
        /*0014*/ 	.byte	0x00, 0xf5, 0x21, 0x00


	//----- nvinfo : EIATTR_KPARAM_INFO
	.align		4
.L_9:
        /*0018*/ 	.byte	0x04, 0x17
        /*001a*/ 	.short	(.L_11 - .L_10)
.L_10:
        /*001c*/ 	.word	0x00000000
        /*0020*/ 	.short	0x0000
        /*0022*/ 	.short	0x0000
        /*0024*/ 	.byte	0x00, 0xf5, 0x21, 0x00


	//----- nvinfo : EIATTR_SPARSE_MMA_MASK
	.align		4
.L_11:
        /*0028*/ 	.byte	0x03, 0x50
        /*002a*/ 	.short	0x0000


	//----- nvinfo : EIATTR_MAXREG_COUNT
	.align		4
        /*002c*/ 	.byte	0x03, 0x1b
        /*002e*/ 	.short	0x00ff


	//----- nvinfo : EIATTR_MERCURY_ISA_VERSION
	.align		4
        /*0030*/ 	.byte	0x03, 0x5f
        /*0032*/ 	.short	0x0101


	//----- nvinfo : EIATTR_VRC_CTA_INIT_COUNT
	.align		4
        /*0034*/ 	.byte	0x02, 0x4a
	.zero		1
	.zero		1


	//----- nvinfo : EIATTR_EXIT_INSTR_OFFSETS
	.align		4
        /*0038*/ 	.byte	0x04, 0x1c
        /*003a*/ 	.short	(.L_13 - .L_12)


	//   ....[0]....
.L_12:
        /*003c*/ 	.word	0x000000a0


	//----- nvinfo : EIATTR_CBANK_PARAM_SIZE
	.align		4
.L_13:
        /*0040*/ 	.byte	0x03, 0x19
        /*0042*/ 	.short	0x0010


	//----- nvinfo : EIATTR_PARAM_CBANK
	.align		4
        /*0044*/ 	.byte	0x04, 0x0a
        /*0046*/ 	.short	(.L_15 - .L_14)
	.align		4
.L_14:
        /*0048*/ 	.word	index@(.nv.constant0._Z13computeSquarePiS_)
        /*004c*/ 	.short	0x0380
        /*004e*/ 	.short	0x0010


	//----- nvinfo : EIATTR_SW_WAR
	.align		4
.L_15:
        /*0050*/ 	.byte	0x04, 0x36
        /*0052*/ 	.short	(.L_17 - .L_16)
.L_16:
        /*0054*/ 	.word	0x00000008
.L_17:


//--------------------- .nv.callgraph             --------------------------
	.section	.nv.callgraph,"",@"SHT_CUDA_CALLGRAPH"
	.align	4
	.sectionentsize	8
	.align		4
        /*0000*/ 	.word	0x00000000
	.align		4
        /*0004*/ 	.word	0xffffffff
	.align		4
        /*0008*/ 	.word	0x00000000
	.align		4
        /*000c*/ 	.word	0xfffffffe
	.align		4
        /*0010*/ 	.word	0x00000000
	.align		4
        /*0014*/ 	.word	0xfffffffd
	.align		4
        /*0018*/ 	.word	0x00000000
	.align		4
        /*001c*/ 	.word	0xfffffffc


//--------------------- .text._Z13computeSquarePiS_ --------------------------
	.section	.text._Z13computeSquarePiS_,"ax",@progbits
	.align	128
        .global         _Z13computeSquarePiS_
        .type           _Z13computeSquarePiS_,@function
        .size           _Z13computeSquarePiS_,(.L_x_1 - _Z13computeSquarePiS_)
        .other          _Z13computeSquarePiS_,@"STO_CUDA_ENTRY STV_DEFAULT"
_Z13computeSquarePiS_:
.text._Z13computeSquarePiS_:
[----:B------:R-:W-:Y:S01]  /*0000*/  LDC R1, c[0x0][0x37c] ;  /* 0x0000df00ff017b82 */ /* 0x000fe20000000800 */
[----:B------:R-:W0:Y:S07]  /*0010*/  S2R R7, SR_TID.X ;  /* 0x0000000000077919 */ /* 0x000e2e0000002100 */
[----:B------:R-:W0:Y:S01]  /*0020*/  LDC.64 R2, c[0x0][0x380] ;  /* 0x0000e000ff027b82 */ /* 0x000e220000000a00 */
[----:B------:R-:W1:Y:S07]  /*0030*/  LDCU.64 UR4, c[0x0][0x358] ;  /* 0x00006b00ff0477ac */ /* 0x000e6e0008000a00 */
[----:B------:R-:W2:Y:S01]  /*0040*/  LDC.64 R4, c[0x0][0x388] ;  /* 0x0000e200ff047b82 */ /* 0x000ea20000000a00 */
[----:B0-----:R-:W-:-:S06]  /*0050*/  IMAD.WIDE.U32 R2, R7, 0x4, R2 ;  /* 0x0000000407027825 */ /* 0x001fcc00078e0002 */
[----:B-1----:R-:W3:Y:S01]  /*0060*/  LDG.E R2, desc[UR4][R2.64] ;  /* 0x0000000402027981 */ /* 0x002ee2000c1e1900 */
[----:B--2---:R-:W-:-:S04]  /*0070*/  IMAD.WIDE.U32 R4, R7, 0x4, R4 ;  /* 0x0000000407047825 */ /* 0x004fc800078e0004 */
[----:B---3--:R-:W-:-:S05]  /*0080*/  IMAD R7, R2, R2, RZ ;  /* 0x0000000202077224 */ /* 0x008fca00078e02ff */
[----:B------:R-:W-:Y:S01]  /*0090*/  STG.E desc[UR4][R4.64], R7 ;  /* 0x0000000704007986 */ /* 0x000fe2000c101904 */
[----:B------:R-:W-:Y:S05]  /*00a0*/  EXIT ;  /* 0x000000000000794d */ /* 0x000fea0003800000 */
.L_x_0:
[----:B------:R-:W-:-:S00]  /*00b0*/  BRA `(.L_x_0) ;  /* 0xfffffffc00fc7947 */ /* 0x000fc0000383ffff */
[----:B------:R-:W-:-:S00]  /*00c0*/  NOP ;  /* 0x0000000000007918 */ /* 0x000fc00000000000 */
        /* <DEDUP_REMOVED lines=11> */
.L_x_1:


//--------------------- .nv.shared.reserved.0     --------------------------
	.section	.nv.shared.reserved.0,"aw",@nobits
	.weak		__nv_reservedSMEM_offset_0_alias
	.size		__nv_reservedSMEM_offset_0_alias, 0, 64
	.other		__nv_reservedSMEM_offset_0_alias,@"STO_CUDA_RESERVED_SHARED STV_DEFAULT"
__nv_reservedSMEM_offset_0_alias:
	.zero		0
	.zero		64


//--------------------- .nv.constant0._Z13computeSquarePiS_ --------------------------
	.section	.nv.constant0._Z13computeSquarePiS_,"a",@progbits
	.sectionflags	@""
	.align	4
.nv.constant0._Z13computeSquarePiS_:
	.zero		912


//--------------------- SYMBOLS --------------------------

	.type		.nv.reservedSmem.offset0,@object
	.size		.nv.reservedSmem.offset0,0x4
